//
// Generated by NVIDIA NVVM Compiler
//
// Compiler Build ID: CL-36424714
// Cuda compilation tools, release 13.0, V13.0.88
// Based on NVVM 20.0.0
//

.version 9.0
.target sm_100
.address_size 64

	// .globl	_ZN3cub18CUB_300001_SM_10006detail11EmptyKernelIvEEvv
.global .align 1 .b8 _ZN41_INTERNAL_bc231de6_4_k_cu_5f088740_2339664cuda3std3__45__cpo5beginE[1];
.global .align 1 .b8 _ZN41_INTERNAL_bc231de6_4_k_cu_5f088740_2339664cuda3std3__45__cpo3endE[1];
.global .align 1 .b8 _ZN41_INTERNAL_bc231de6_4_k_cu_5f088740_2339664cuda3std3__45__cpo6cbeginE[1];
.global .align 1 .b8 _ZN41_INTERNAL_bc231de6_4_k_cu_5f088740_2339664cuda3std3__45__cpo4cendE[1];
.global .align 1 .b8 _ZN41_INTERNAL_bc231de6_4_k_cu_5f088740_2339664cuda3std3__45__cpo6rbeginE[1];
.global .align 1 .b8 _ZN41_INTERNAL_bc231de6_4_k_cu_5f088740_2339664cuda3std3__45__cpo4rendE[1];
.global .align 1 .b8 _ZN41_INTERNAL_bc231de6_4_k_cu_5f088740_2339664cuda3std3__45__cpo7crbeginE[1];
.global .align 1 .b8 _ZN41_INTERNAL_bc231de6_4_k_cu_5f088740_2339664cuda3std3__45__cpo5crendE[1];
.global .align 1 .b8 _ZN41_INTERNAL_bc231de6_4_k_cu_5f088740_2339664cuda3std3__443_GLOBAL__N__bc231de6_4_k_cu_5f088740_2339666ignoreE[1];
.global .align 1 .b8 _ZN41_INTERNAL_bc231de6_4_k_cu_5f088740_2339664cuda3std3__419piecewise_constructE[1];
.global .align 1 .b8 _ZN41_INTERNAL_bc231de6_4_k_cu_5f088740_2339664cuda3std3__48in_placeE[1];
.global .align 1 .b8 _ZN41_INTERNAL_bc231de6_4_k_cu_5f088740_2339664cuda3std3__420unreachable_sentinelE[1];
.global .align 1 .b8 _ZN41_INTERNAL_bc231de6_4_k_cu_5f088740_2339664cuda3std3__47nulloptE[1];
.global .align 1 .b8 _ZN41_INTERNAL_bc231de6_4_k_cu_5f088740_2339664cuda3std3__48unexpectE[1];
.global .align 1 .b8 _ZN41_INTERNAL_bc231de6_4_k_cu_5f088740_2339664cuda3std6ranges3__45__cpo4swapE[1];
.global .align 1 .b8 _ZN41_INTERNAL_bc231de6_4_k_cu_5f088740_2339664cuda3std6ranges3__45__cpo9iter_moveE[1];
.global .align 1 .b8 _ZN41_INTERNAL_bc231de6_4_k_cu_5f088740_2339664cuda3std6ranges3__45__cpo5beginE[1];
.global .align 1 .b8 _ZN41_INTERNAL_bc231de6_4_k_cu_5f088740_2339664cuda3std6ranges3__45__cpo3endE[1];
.global .align 1 .b8 _ZN41_INTERNAL_bc231de6_4_k_cu_5f088740_2339664cuda3std6ranges3__45__cpo6cbeginE[1];
.global .align 1 .b8 _ZN41_INTERNAL_bc231de6_4_k_cu_5f088740_2339664cuda3std6ranges3__45__cpo4cendE[1];
.global .align 1 .b8 _ZN41_INTERNAL_bc231de6_4_k_cu_5f088740_2339664cuda3std6ranges3__45__cpo7advanceE[1];
.global .align 1 .b8 _ZN41_INTERNAL_bc231de6_4_k_cu_5f088740_2339664cuda3std6ranges3__45__cpo9iter_swapE[1];
.global .align 1 .b8 _ZN41_INTERNAL_bc231de6_4_k_cu_5f088740_2339664cuda3std6ranges3__45__cpo4nextE[1];
.global .align 1 .b8 _ZN41_INTERNAL_bc231de6_4_k_cu_5f088740_2339664cuda3std6ranges3__45__cpo4prevE[1];
.global .align 1 .b8 _ZN41_INTERNAL_bc231de6_4_k_cu_5f088740_2339664cuda3std6ranges3__45__cpo4dataE[1];
.global .align 1 .b8 _ZN41_INTERNAL_bc231de6_4_k_cu_5f088740_2339664cuda3std6ranges3__45__cpo5cdataE[1];
.global .align 1 .b8 _ZN41_INTERNAL_bc231de6_4_k_cu_5f088740_2339664cuda3std6ranges3__45__cpo4sizeE[1];
.global .align 1 .b8 _ZN41_INTERNAL_bc231de6_4_k_cu_5f088740_2339664cuda3std6ranges3__45__cpo5ssizeE[1];
.global .align 1 .b8 _ZN41_INTERNAL_bc231de6_4_k_cu_5f088740_2339664cuda3std6ranges3__45__cpo8distanceE[1];
.global .align 1 .b8 _ZN41_INTERNAL_bc231de6_4_k_cu_5f088740_2339666thrust24THRUST_300001_SM_1000_NS6system6detail10sequential3seqE[1];
.global .align 1 .b8 _ZN41_INTERNAL_bc231de6_4_k_cu_5f088740_2339666thrust24THRUST_300001_SM_1000_NS12placeholders2_1E[1];
.global .align 1 .b8 _ZN41_INTERNAL_bc231de6_4_k_cu_5f088740_2339666thrust24THRUST_300001_SM_1000_NS12placeholders2_2E[1];
.global .align 1 .b8 _ZN41_INTERNAL_bc231de6_4_k_cu_5f088740_2339666thrust24THRUST_300001_SM_1000_NS12placeholders2_3E[1];
.global .align 1 .b8 _ZN41_INTERNAL_bc231de6_4_k_cu_5f088740_2339666thrust24THRUST_300001_SM_1000_NS12placeholders2_4E[1];
.global .align 1 .b8 _ZN41_INTERNAL_bc231de6_4_k_cu_5f088740_2339666thrust24THRUST_300001_SM_1000_NS12placeholders2_5E[1];
.global .align 1 .b8 _ZN41_INTERNAL_bc231de6_4_k_cu_5f088740_2339666thrust24THRUST_300001_SM_1000_NS12placeholders2_6E[1];
.global .align 1 .b8 _ZN41_INTERNAL_bc231de6_4_k_cu_5f088740_2339666thrust24THRUST_300001_SM_1000_NS12placeholders2_7E[1];
.global .align 1 .b8 _ZN41_INTERNAL_bc231de6_4_k_cu_5f088740_2339666thrust24THRUST_300001_SM_1000_NS12placeholders2_8E[1];
.global .align 1 .b8 _ZN41_INTERNAL_bc231de6_4_k_cu_5f088740_2339666thrust24THRUST_300001_SM_1000_NS12placeholders2_9E[1];
.global .align 1 .b8 _ZN41_INTERNAL_bc231de6_4_k_cu_5f088740_2339666thrust24THRUST_300001_SM_1000_NS12placeholders3_10E[1];

.visible .entry _ZN3cub18CUB_300001_SM_10006detail11EmptyKernelIvEEvv()
{


	ret;

}


// ===== COMPILED SASS (sm_100) =====

	.target	sm_100

	.elftype	@"ET_EXEC"


//--------------------- .note.nv.tkinfo           --------------------------
	.section	.note.nv.tkinfo,"",@"SHT_NOTE"
	.sectionflags	@"SHF_NOTE_NV_TKINFO"
	.tkinfo
        /*0018*/ 	.word	0x00000002
        /*0030*/ 	.string	""
        /*0030*/ 	.string	"ptxas"
        /*0030*/ 	.string	"Cuda compilation tools, release 13.0, V13.0.88"
        /*0030*/ 	.string	"Build cuda_13.0.r13.0/compiler.36424714_0"
        /*0030*/ 	.string	"-arch sm_100 -m 64 "



//--------------------- .note.nv.cuinfo           --------------------------
	.section	.note.nv.cuinfo,"",@"SHT_NOTE"
	.sectionflags	@"SHF_NOTE_NV_CUINFO"
        /*0018*/ 	.short	0x0002
        /*001a*/ 	.short	0x0064
        /*001c*/ 	.short	0x0082
	.zero		2


//--------------------- .nv.info                  --------------------------
	.section	.nv.info,"",@"SHT_CUDA_INFO"
	.align	4


	//----- nvinfo : EIATTR_REGCOUNT
	.align		4
        /*0000*/ 	.byte	0x04, 0x2f
        /*0002*/ 	.short	(.L_41 - .L_40)
	.align		4
.L_40:
        /*0004*/ 	.word	index@(_ZN3cub18CUB_300001_SM_10006detail11EmptyKernelIvEEvv)
        /*0008*/ 	.word	0x00000004


	//----- nvinfo : EIATTR_FRAME_SIZE
	.align		4
.L_41:
        /*000c*/ 	.byte	0x04, 0x11
        /*000e*/ 	.short	(.L_43 - .L_42)
	.align		4
.L_42:
        /*0010*/ 	.word	index@(_ZN3cub18CUB_300001_SM_10006detail11EmptyKernelIvEEvv)
        /*0014*/ 	.word	0x00000000


	//----- nvinfo : EIATTR_MIN_STACK_SIZE
	.align		4
.L_43:
        /*0018*/ 	.byte	0x04, 0x12
        /*001a*/ 	.short	(.L_45 - .L_44)
	.align		4
.L_44:
        /*001c*/ 	.word	index@(_ZN3cub18CUB_300001_SM_10006detail11EmptyKernelIvEEvv)
        /*0020*/ 	.word	0x00000000
.L_45:


//--------------------- .nv.compat                --------------------------
	.section	.nv.compat,"",@"SHT_CUDA_COMPAT_INFO"
	.align	4
        /*0000*/ 	.byte	0x02, 0x09, 0x00, 0x00, 0x02, 0x02, 0x01, 0x00, 0x02, 0x05, 0x05, 0x00, 0x03, 0x07, 0x01, 0x01
        /*0010*/ 	.byte	0x02, 0x03, 0x00, 0x00, 0x02, 0x06, 0x01, 0x00, 0x04, 0x0b, 0x08, 0x00, 0x09, 0x00, 0x00, 0x00
        /*0020*/ 	.byte	0x00, 0x00, 0x00, 0x00


//--------------------- .nv.info._ZN3cub18CUB_300001_SM_10006detail11EmptyKernelIvEEvv --------------------------
	.section	.nv.info._ZN3cub18CUB_300001_SM_10006detail11EmptyKernelIvEEvv,"",@"SHT_CUDA_INFO"
	.sectionflags	@""
	.align	4


	//----- nvinfo : EIATTR_CUDA_API_VERSION
	.align		4
        /*0000*/ 	.byte	0x04, 0x37
        /*0002*/ 	.short	(.L_47 - .L_46)
.L_46:
        /*0004*/ 	.word	0x00000082


	//----- nvinfo : EIATTR_SPARSE_MMA_MASK
	.align		4
.L_47:
        /*0008*/ 	.byte	0x03, 0x50
        /*000a*/ 	.short	0x0000


	//----- nvinfo : EIATTR_MAXREG_COUNT
	.align		4
        /*000c*/ 	.byte	0x03, 0x1b
        /*000e*/ 	.short	0x00ff


	//----- nvinfo : EIATTR_MERCURY_ISA_VERSION
	.align		4
        /*0010*/ 	.byte	0x03, 0x5f
        /*0012*/ 	.short	0x0101


	//----- nvinfo : EIATTR_VRC_CTA_INIT_COUNT
	.align		4
        /*0014*/ 	.byte	0x02, 0x4a
	.zero		1
	.zero		1


	//----- nvinfo : EIATTR_EXIT_INSTR_OFFSETS
	.align		4
        /*0018*/ 	.byte	0x04, 0x1c
        /*001a*/ 	.short	(.L_49 - .L_48)


	//   ....[0]....
.L_48:
        /*001c*/ 	.word	0x00000010


	//----- nvinfo : EIATTR_SW_WAR
	.align		4
.L_49:
        /*0020*/ 	.byte	0x04, 0x36
        /*0022*/ 	.short	(.L_51 - .L_50)
.L_50:
        /*0024*/ 	.word	0x00000008
.L_51:


//--------------------- .nv.callgraph             --------------------------
	.section	.nv.callgraph,"",@"SHT_CUDA_CALLGRAPH"
	.align	4
	.sectionentsize	8
	.align		4
        /*0000*/ 	.word	0x00000000
	.align		4
        /*0004*/ 	.word	0xffffffff
	.align		4
        /*0008*/ 	.word	0x00000000
	.align		4
        /*000c*/ 	.word	0xfffffffe
	.align		4
        /*0010*/ 	.word	0x00000000
	.align		4
        /*0014*/ 	.word	0xfffffffd
	.align		4
        /*0018*/ 	.word	0x00000000
	.align		4
        /*001c*/ 	.word	0xfffffffc


//--------------------- .nv.constant4             --------------------------
	.section	.nv.constant4,"a",@progbits
	.align	8
	.align		8
.nv.constant4:
        /*0000*/ 	.dword	_ZN41_INTERNAL_bc231de6_4_k_cu_5f088740_2343194cuda3std3__45__cpo5beginE
	.align		8
        /*0008*/ 	.dword	_ZN41_INTERNAL_bc231de6_4_k_cu_5f088740_2343194cuda3std3__45__cpo3endE
	.align		8
        /*0010*/ 	.dword	_ZN41_INTERNAL_bc231de6_4_k_cu_5f088740_2343194cuda3std3__45__cpo6cbeginE
	.align		8
        /*0018*/ 	.dword	_ZN41_INTERNAL_bc231de6_4_k_cu_5f088740_2343194cuda3std3__45__cpo4cendE
	.align		8
        /*0020*/ 	.dword	_ZN41_INTERNAL_bc231de6_4_k_cu_5f088740_2343194cuda3std3__45__cpo6rbeginE
	.align		8
        /*0028*/ 	.dword	_ZN41_INTERNAL_bc231de6_4_k_cu_5f088740_2343194cuda3std3__45__cpo4rendE
	.align		8
        /*0030*/ 	.dword	_ZN41_INTERNAL_bc231de6_4_k_cu_5f088740_2343194cuda3std3__45__cpo7crbeginE
	.align		8
        /*0038*/ 	.dword	_ZN41_INTERNAL_bc231de6_4_k_cu_5f088740_2343194cuda3std3__45__cpo5crendE
	.align		8
        /*0040*/ 	.dword	_ZN41_INTERNAL_bc231de6_4_k_cu_5f088740_2343194cuda3std3__443_GLOBAL__N__bc231de6_4_k_cu_5f088740_2343196ignoreE
	.align		8
        /*0048*/ 	.dword	_ZN41_INTERNAL_bc231de6_4_k_cu_5f088740_2343194cuda3std3__419piecewise_constructE
	.align		8
        /*0050*/ 	.dword	_ZN41_INTERNAL_bc231de6_4_k_cu_5f088740_2343194cuda3std3__48in_placeE
	.align		8
        /*0058*/ 	.dword	_ZN41_INTERNAL_bc231de6_4_k_cu_5f088740_2343194cuda3std3__420unreachable_sentinelE
	.align		8
        /*0060*/ 	.dword	_ZN41_INTERNAL_bc231de6_4_k_cu_5f088740_2343194cuda3std3__47nulloptE
	.align		8
        /*0068*/ 	.dword	_ZN41_INTERNAL_bc231de6_4_k_cu_5f088740_2343194cuda3std3__48unexpectE
	.align		8
        /*0070*/ 	.dword	_ZN41_INTERNAL_bc231de6_4_k_cu_5f088740_2343194cuda3std6ranges3__45__cpo4swapE
	.align		8
        /*0078*/ 	.dword	_ZN41_INTERNAL_bc231de6_4_k_cu_5f088740_2343194cuda3std6ranges3__45__cpo9iter_moveE
	.align		8
        /*0080*/ 	.dword	_ZN41_INTERNAL_bc231de6_4_k_cu_5f088740_2343194cuda3std6ranges3__45__cpo5beginE
	.align		8
        /*0088*/ 	.dword	_ZN41_INTERNAL_bc231de6_4_k_cu_5f088740_2343194cuda3std6ranges3__45__cpo3endE
	.align		8
        /*0090*/ 	.dword	_ZN41_INTERNAL_bc231de6_4_k_cu_5f088740_2343194cuda3std6ranges3__45__cpo6cbeginE
	.align		8
        /*0098*/ 	.dword	_ZN41_INTERNAL_bc231de6_4_k_cu_5f088740_2343194cuda3std6ranges3__45__cpo4cendE
	.align		8
        /*00a0*/ 	.dword	_ZN41_INTERNAL_bc231de6_4_k_cu_5f088740_2343194cuda3std6ranges3__45__cpo7advanceE
	.align		8
        /*00a8*/ 	.dword	_ZN41_INTERNAL_bc231de6_4_k_cu_5f088740_2343194cuda3std6ranges3__45__cpo9iter_swapE
	.align		8
        /*00b0*/ 	.dword	_ZN41_INTERNAL_bc231de6_4_k_cu_5f088740_2343194cuda3std6ranges3__45__cpo4nextE
	.align		8
        /*00b8*/ 	.dword	_ZN41_INTERNAL_bc231de6_4_k_cu_5f088740_2343194cuda3std6ranges3__45__cpo4prevE
	.align		8
        /*00c0*/ 	.dword	_ZN41_INTERNAL_bc231de6_4_k_cu_5f088740_2343194cuda3std6ranges3__45__cpo4dataE
	.align		8
        /*00c8*/ 	.dword	_ZN41_INTERNAL_bc231de6_4_k_cu_5f088740_2343194cuda3std6ranges3__45__cpo5cdataE
	.align		8
        /*00d0*/ 	.dword	_ZN41_INTERNAL_bc231de6_4_k_cu_5f088740_2343194cuda3std6ranges3__45__cpo4sizeE
	.align		8
        /*00d8*/ 	.dword	_ZN41_INTERNAL_bc231de6_4_k_cu_5f088740_2343194cuda3std6ranges3__45__cpo5ssizeE
	.align		8
        /*00e0*/ 	.dword	_ZN41_INTERNAL_bc231de6_4_k_cu_5f088740_2343194cuda3std6ranges3__45__cpo8distanceE
	.align		8
        /*00e8*/ 	.dword	_ZN41_INTERNAL_bc231de6_4_k_cu_5f088740_2343196thrust24THRUST_300001_SM_1000_NS6system6detail10sequential3seqE
	.align		8
        /*00f0*/ 	.dword	_ZN41_INTERNAL_bc231de6_4_k_cu_5f088740_2343196thrust24THRUST_300001_SM_1000_NS12placeholders2_1E
	.align		8
        /*00f8*/ 	.dword	_ZN41_INTERNAL_bc231de6_4_k_cu_5f088740_2343196thrust24THRUST_300001_SM_1000_NS12placeholders2_2E
	.align		8
        /*0100*/ 	.dword	_ZN41_INTERNAL_bc231de6_4_k_cu_5f088740_2343196thrust24THRUST_300001_SM_1000_NS12placeholders2_3E
	.align		8
        /*0108*/ 	.dword	_ZN41_INTERNAL_bc231de6_4_k_cu_5f088740_2343196thrust24THRUST_300001_SM_1000_NS12placeholders2_4E
	.align		8
        /*0110*/ 	.dword	_ZN41_INTERNAL_bc231de6_4_k_cu_5f088740_2343196thrust24THRUST_300001_SM_1000_NS12placeholders2_5E
	.align		8
        /*0118*/ 	.dword	_ZN41_INTERNAL_bc231de6_4_k_cu_5f088740_2343196thrust24THRUST_300001_SM_1000_NS12placeholders2_6E
	.align		8
        /*0120*/ 	.dword	_ZN41_INTERNAL_bc231de6_4_k_cu_5f088740_2343196thrust24THRUST_300001_SM_1000_NS12placeholders2_7E
	.align		8
        /*0128*/ 	.dword	_ZN41_INTERNAL_bc231de6_4_k_cu_5f088740_2343196thrust24THRUST_300001_SM_1000_NS12placeholders2_8E
	.align		8
        /*0130*/ 	.dword	_ZN41_INTERNAL_bc231de6_4_k_cu_5f088740_2343196thrust24THRUST_300001_SM_1000_NS12placeholders2_9E
	.align		8
        /*0138*/ 	.dword	_ZN41_INTERNAL_bc231de6_4_k_cu_5f088740_2343196thrust24THRUST_300001_SM_1000_NS12placeholders3_10E


//--------------------- .text._ZN3cub18CUB_300001_SM_10006detail11EmptyKernelIvEEvv --------------------------
	.section	.text._ZN3cub18CUB_300001_SM_10006detail11EmptyKernelIvEEvv,"ax",@progbits
	.align	128
        .global         _ZN3cub18CUB_300001_SM_10006detail11EmptyKernelIvEEvv
        .type           _ZN3cub18CUB_300001_SM_10006detail11EmptyKernelIvEEvv,@function
        .size           _ZN3cub18CUB_300001_SM_10006detail11EmptyKernelIvEEvv,(.L_x_1 - _ZN3cub18CUB_300001_SM_10006detail11EmptyKernelIvEEvv)
        .other          _ZN3cub18CUB_300001_SM_10006detail11EmptyKernelIvEEvv,@"STO_CUDA_ENTRY STV_DEFAULT"
_ZN3cub18CUB_300001_SM_10006detail11EmptyKernelIvEEvv:
.text._ZN3cub18CUB_300001_SM_10006detail11EmptyKernelIvEEvv:
[----:B------:R-:W-:Y:S01]  /*0000*/  LDC R1, c[0x0][0x37c] ;  /* 0x0000df00ff017b82 */ /* 0x000fe20000000800 */
[----:B------:R-:W-:Y:S05]  /*0010*/  EXIT ;  /* 0x000000000000794d */ /* 0x000fea0003800000 */
.L_x_0:
[----:B------:R-:W-:-:S00]  /*0020*/  BRA `(.L_x_0) ;  /* 0xfffffffc00fc7947 */ /* 0x000fc0000383ffff */
[----:B------:R-:W-:-:S00]  /*0030*/  NOP ;  /* 0x0000000000007918 */ /* 0x000fc00000000000 */
        /* <DEDUP_REMOVED lines=12> */
.L_x_1:


//--------------------- .nv.shared.reserved.0     --------------------------
	.section	.nv.shared.reserved.0,"aw",@nobits
	.weak		__nv_reservedSMEM_offset_0_alias
	.size		__nv_reservedSMEM_offset_0_alias, 0, 64
	.other		__nv_reservedSMEM_offset_0_alias,@"STO_CUDA_RESERVED_SHARED STV_DEFAULT"
__nv_reservedSMEM_offset_0_alias:
	.zero		0
	.zero		64


//--------------------- .nv.global                --------------------------
	.section	.nv.global,"aw",@nobits
.nv.global:
	.type		_ZN41_INTERNAL_bc231de6_4_k_cu_5f088740_2343196thrust24THRUST_300001_SM_1000_NS12placeholders2_5E,@object
	.size		_ZN41_INTERNAL_bc231de6_4_k_cu_5f088740_2343196thrust24THRUST_300001_SM_1000_NS12placeholders2_5E,(_ZN41_INTERNAL_bc231de6_4_k_cu_5f088740_2343194cuda3std3__45__cpo6cbeginE - _ZN41_INTERNAL_bc231de6_4_k_cu_5f088740_2343196thrust24THRUST_300001_SM_1000_NS12placeholders2_5E)
_ZN41_INTERNAL_bc231de6_4_k_cu_5f088740_2343196thrust24THRUST_300001_SM_1000_NS12placeholders2_5E:
	.zero		1
	.type		_ZN41_INTERNAL_bc231de6_4_k_cu_5f088740_2343194cuda3std3__45__cpo6cbeginE,@object
	.size		_ZN41_INTERNAL_bc231de6_4_k_cu_5f088740_2343194cuda3std3__45__cpo6cbeginE,(_ZN41_INTERNAL_bc231de6_4_k_cu_5f088740_2343194cuda3std6ranges3__45__cpo6cbeginE - _ZN41_INTERNAL_bc231de6_4_k_cu_5f088740_2343194cuda3std3__45__cpo6cbeginE)
_ZN41_INTERNAL_bc231de6_4_k_cu_5f088740_2343194cuda3std3__45__cpo6cbeginE:
	.zero		1
	.type		_ZN41_INTERNAL_bc231de6_4_k_cu_5f088740_2343194cuda3std6ranges3__45__cpo6cbeginE,@object
	.size		_ZN41_INTERNAL_bc231de6_4_k_cu_5f088740_2343194cuda3std6ranges3__45__cpo6cbeginE,(_ZN41_INTERNAL_bc231de6_4_k_cu_5f088740_2343194cuda3std3__48in_placeE - _ZN41_INTERNAL_bc231de6_4_k_cu_5f088740_2343194cuda3std6ranges3__45__cpo6cbeginE)
_ZN41_INTERNAL_bc231de6_4_k_cu_5f088740_2343194cuda3std6ranges3__45__cpo6cbeginE:
	.zero		1
	.type		_ZN41_INTERNAL_bc231de6_4_k_cu_5f088740_2343194cuda3std3__48in_placeE,@object
	.size		_ZN41_INTERNAL_bc231de6_4_k_cu_5f088740_2343194cuda3std3__48in_placeE,(_ZN41_INTERNAL_bc231de6_4_k_cu_5f088740_2343194cuda3std6ranges3__45__cpo4sizeE - _ZN41_INTERNAL_bc231de6_4_k_cu_5f088740_2343194cuda3std3__48in_placeE)
_ZN41_INTERNAL_bc231de6_4_k_cu_5f088740_2343194cuda3std3__48in_placeE:
	.zero		1
	.type		_ZN41_INTERNAL_bc231de6_4_k_cu_5f088740_2343194cuda3std6ranges3__45__cpo4sizeE,@object
	.size		_ZN41_INTERNAL_bc231de6_4_k_cu_5f088740_2343194cuda3std6ranges3__45__cpo4sizeE,(_ZN41_INTERNAL_bc231de6_4_k_cu_5f088740_2343196thrust24THRUST_300001_SM_1000_NS12placeholders2_9E - _ZN41_INTERNAL_bc231de6_4_k_cu_5f088740_2343194cuda3std6ranges3__45__cpo4sizeE)
_ZN41_INTERNAL_bc231de6_4_k_cu_5f088740_2343194cuda3std6ranges3__45__cpo4sizeE:
	.zero		1
	.type		_ZN41_INTERNAL_bc231de6_4_k_cu_5f088740_2343196thrust24THRUST_300001_SM_1000_NS12placeholders2_9E,@object
	.size		_ZN41_INTERNAL_bc231de6_4_k_cu_5f088740_2343196thrust24THRUST_300001_SM_1000_NS12placeholders2_9E,(_ZN41_INTERNAL_bc231de6_4_k_cu_5f088740_2343194cuda3std3__45__cpo7crbeginE - _ZN41_INTERNAL_bc231de6_4_k_cu_5f088740_2343196thrust24THRUST_300001_SM_1000_NS12placeholders2_9E)
_ZN41_INTERNAL_bc231de6_4_k_cu_5f088740_2343196thrust24THRUST_300001_SM_1000_NS12placeholders2_9E:
	.zero		1
	.type		_ZN41_INTERNAL_bc231de6_4_k_cu_5f088740_2343194cuda3std3__45__cpo7crbeginE,@object
	.size		_ZN41_INTERNAL_bc231de6_4_k_cu_5f088740_2343194cuda3std3__45__cpo7crbeginE,(_ZN41_INTERNAL_bc231de6_4_k_cu_5f088740_2343194cuda3std6ranges3__45__cpo4nextE - _ZN41_INTERNAL_bc231de6_4_k_cu_5f088740_2343194cuda3std3__45__cpo7crbeginE)
_ZN41_INTERNAL_bc231de6_4_k_cu_5f088740_2343194cuda3std3__45__cpo7crbeginE:
	.zero		1
	.type		_ZN41_INTERNAL_bc231de6_4_k_cu_5f088740_2343194cuda3std6ranges3__45__cpo4nextE,@object
	.size		_ZN41_INTERNAL_bc231de6_4_k_cu_5f088740_2343194cuda3std6ranges3__45__cpo4nextE,(_ZN41_INTERNAL_bc231de6_4_k_cu_5f088740_2343194cuda3std6ranges3__45__cpo4swapE - _ZN41_INTERNAL_bc231de6_4_k_cu_5f088740_2343194cuda3std6ranges3__45__cpo4nextE)
_ZN41_INTERNAL_bc231de6_4_k_cu_5f088740_2343194cuda3std6ranges3__45__cpo4nextE:
	.zero		1
	.type		_ZN41_INTERNAL_bc231de6_4_k_cu_5f088740_2343194cuda3std6ranges3__45__cpo4swapE,@object
	.size		_ZN41_INTERNAL_bc231de6_4_k_cu_5f088740_2343194cuda3std6ranges3__45__cpo4swapE,(_ZN41_INTERNAL_bc231de6_4_k_cu_5f088740_2343196thrust24THRUST_300001_SM_1000_NS12placeholders2_1E - _ZN41_INTERNAL_bc231de6_4_k_cu_5f088740_2343194cuda3std6ranges3__45__cpo4swapE)
_ZN41_INTERNAL_bc231de6_4_k_cu_5f088740_2343194cuda3std6ranges3__45__cpo4swapE:
	.zero		1
	.type		_ZN41_INTERNAL_bc231de6_4_k_cu_5f088740_2343196thrust24THRUST_300001_SM_1000_NS12placeholders2_1E,@object
	.size		_ZN41_INTERNAL_bc231de6_4_k_cu_5f088740_2343196thrust24THRUST_300001_SM_1000_NS12placeholders2_1E,(_ZN41_INTERNAL_bc231de6_4_k_cu_5f088740_2343196thrust24THRUST_300001_SM_1000_NS12placeholders2_3E - _ZN41_INTERNAL_bc231de6_4_k_cu_5f088740_2343196thrust24THRUST_300001_SM_1000_NS12placeholders2_1E)
_ZN41_INTERNAL_bc231de6_4_k_cu_5f088740_2343196thrust24THRUST_300001_SM_1000_NS12placeholders2_1E:
	.zero		1
	.type		_ZN41_INTERNAL_bc231de6_4_k_cu_5f088740_2343196thrust24THRUST_300001_SM_1000_NS12placeholders2_3E,@object
	.size		_ZN41_INTERNAL_bc231de6_4_k_cu_5f088740_2343196thrust24THRUST_300001_SM_1000_NS12placeholders2_3E,(_ZN41_INTERNAL_bc231de6_4_k_cu_5f088740_2343194cuda3std3__45__cpo5beginE - _ZN41_INTERNAL_bc231de6_4_k_cu_5f088740_2343196thrust24THRUST_300001_SM_1000_NS12placeholders2_3E)
_ZN41_INTERNAL_bc231de6_4_k_cu_5f088740_2343196thrust24THRUST_300001_SM_1000_NS12placeholders2_3E:
	.zero		1
	.type		_ZN41_INTERNAL_bc231de6_4_k_cu_5f088740_2343194cuda3std3__45__cpo5beginE,@object
	.size		_ZN41_INTERNAL_bc231de6_4_k_cu_5f088740_2343194cuda3std3__45__cpo5beginE,(_ZN41_INTERNAL_bc231de6_4_k_cu_5f088740_2343194cuda3std6ranges3__45__cpo5beginE - _ZN41_INTERNAL_bc231de6_4_k_cu_5f088740_2343194cuda3std3__45__cpo5beginE)
_ZN41_INTERNAL_bc231de6_4_k_cu_5f088740_2343194cuda3std3__45__cpo5beginE:
	.zero		1
	.type		_ZN41_INTERNAL_bc231de6_4_k_cu_5f088740_2343194cuda3std6ranges3__45__cpo5beginE,@object
	.size		_ZN41_INTERNAL_bc231de6_4_k_cu_5f088740_2343194cuda3std6ranges3__45__cpo5beginE,(_ZN41_INTERNAL_bc231de6_4_k_cu_5f088740_2343194cuda3std3__443_GLOBAL__N__bc231de6_4_k_cu_5f088740_2343196ignoreE - _ZN41_INTERNAL_bc231de6_4_k_cu_5f088740_2343194cuda3std6ranges3__45__cpo5beginE)
_ZN41_INTERNAL_bc231de6_4_k_cu_5f088740_2343194cuda3std6ranges3__45__cpo5beginE:
	.zero		1
	.type		_ZN41_INTERNAL_bc231de6_4_k_cu_5f088740_2343194cuda3std3__443_GLOBAL__N__bc231de6_4_k_cu_5f088740_2343196ignoreE,@object
	.size		_ZN41_INTERNAL_bc231de6_4_k_cu_5f088740_2343194cuda3std3__443_GLOBAL__N__bc231de6_4_k_cu_5f088740_2343196ignoreE,(_ZN41_INTERNAL_bc231de6_4_k_cu_5f088740_2343194cuda3std6ranges3__45__cpo4dataE - _ZN41_INTERNAL_bc231de6_4_k_cu_5f088740_2343194cuda3std3__443_GLOBAL__N__bc231de6_4_k_cu_5f088740_2343196ignoreE)
_ZN41_INTERNAL_bc231de6_4_k_cu_5f088740_2343194cuda3std3__443_GLOBAL__N__bc231de6_4_k_cu_5f088740_2343196ignoreE:
	.zero		1
	.type		_ZN41_INTERNAL_bc231de6_4_k_cu_5f088740_2343194cuda3std6ranges3__45__cpo4dataE,@object
	.size		_ZN41_INTERNAL_bc231de6_4_k_cu_5f088740_2343194cuda3std6ranges3__45__cpo4dataE,(_ZN41_INTERNAL_bc231de6_4_k_cu_5f088740_2343196thrust24THRUST_300001_SM_1000_NS12placeholders2_7E - _ZN41_INTERNAL_bc231de6_4_k_cu_5f088740_2343194cuda3std6ranges3__45__cpo4dataE)
_ZN41_INTERNAL_bc231de6_4_k_cu_5f088740_2343194cuda3std6ranges3__45__cpo4dataE:
	.zero		1
	.type		_ZN41_INTERNAL_bc231de6_4_k_cu_5f088740_2343196thrust24THRUST_300001_SM_1000_NS12placeholders2_7E,@object
	.size		_ZN41_INTERNAL_bc231de6_4_k_cu_5f088740_2343196thrust24THRUST_300001_SM_1000_NS12placeholders2_7E,(_ZN41_INTERNAL_bc231de6_4_k_cu_5f088740_2343194cuda3std3__45__cpo6rbeginE - _ZN41_INTERNAL_bc231de6_4_k_cu_5f088740_2343196thrust24THRUST_300001_SM_1000_NS12placeholders2_7E)
_ZN41_INTERNAL_bc231de6_4_k_cu_5f088740_2343196thrust24THRUST_300001_SM_1000_NS12placeholders2_7E:
	.zero		1
	.type		_ZN41_INTERNAL_bc231de6_4_k_cu_5f088740_2343194cuda3std3__45__cpo6rbeginE,@object
	.size		_ZN41_INTERNAL_bc231de6_4_k_cu_5f088740_2343194cuda3std3__45__cpo6rbeginE,(_ZN41_INTERNAL_bc231de6_4_k_cu_5f088740_2343194cuda3std6ranges3__45__cpo7advanceE - _ZN41_INTERNAL_bc231de6_4_k_cu_5f088740_2343194cuda3std3__45__cpo6rbeginE)
_ZN41_INTERNAL_bc231de6_4_k_cu_5f088740_2343194cuda3std3__45__cpo6rbeginE:
	.zero		1
	.type		_ZN41_INTERNAL_bc231de6_4_k_cu_5f088740_2343194cuda3std6ranges3__45__cpo7advanceE,@object
	.size		_ZN41_INTERNAL_bc231de6_4_k_cu_5f088740_2343194cuda3std6ranges3__45__cpo7advanceE,(_ZN41_INTERNAL_bc231de6_4_k_cu_5f088740_2343194cuda3std3__47nulloptE - _ZN41_INTERNAL_bc231de6_4_k_cu_5f088740_2343194cuda3std6ranges3__45__cpo7advanceE)
_ZN41_INTERNAL_bc231de6_4_k_cu_5f088740_2343194cuda3std6ranges3__45__cpo7advanceE:
	.zero		1
	.type		_ZN41_INTERNAL_bc231de6_4_k_cu_5f088740_2343194cuda3std3__47nulloptE,@object
	.size		_ZN41_INTERNAL_bc231de6_4_k_cu_5f088740_2343194cuda3std3__47nulloptE,(_ZN41_INTERNAL_bc231de6_4_k_cu_5f088740_2343194cuda3std6ranges3__45__cpo8distanceE - _ZN41_INTERNAL_bc231de6_4_k_cu_5f088740_2343194cuda3std3__47nulloptE)
_ZN41_INTERNAL_bc231de6_4_k_cu_5f088740_2343194cuda3std3__47nulloptE:
	.zero		1
	.type		_ZN41_INTERNAL_bc231de6_4_k_cu_5f088740_2343194cuda3std6ranges3__45__cpo8distanceE,@object
	.size		_ZN41_INTERNAL_bc231de6_4_k_cu_5f088740_2343194cuda3std6ranges3__45__cpo8distanceE,(_ZN41_INTERNAL_bc231de6_4_k_cu_5f088740_2343196thrust24THRUST_300001_SM_1000_NS12placeholders2_6E - _ZN41_INTERNAL_bc231de6_4_k_cu_5f088740_2343194cuda3std6ranges3__45__cpo8distanceE)
_ZN41_INTERNAL_bc231de6_4_k_cu_5f088740_2343194cuda3std6ranges3__45__cpo8distanceE:
	.zero		1
	.type		_ZN41_INTERNAL_bc231de6_4_k_cu_5f088740_2343196thrust24THRUST_300001_SM_1000_NS12placeholders2_6E,@object
	.size		_ZN41_INTERNAL_bc231de6_4_k_cu_5f088740_2343196thrust24THRUST_300001_SM_1000_NS12placeholders2_6E,(_ZN41_INTERNAL_bc231de6_4_k_cu_5f088740_2343194cuda3std3__45__cpo4cendE - _ZN41_INTERNAL_bc231de6_4_k_cu_5f088740_2343196thrust24THRUST_300001_SM_1000_NS12placeholders2_6E)
_ZN41_INTERNAL_bc231de6_4_k_cu_5f088740_2343196thrust24THRUST_300001_SM_1000_NS12placeholders2_6E:
	.zero		1
	.type		_ZN41_INTERNAL_bc231de6_4_k_cu_5f088740_2343194cuda3std3__45__cpo4cendE,@object
	.size		_ZN41_INTERNAL_bc231de6_4_k_cu_5f088740_2343194cuda3std3__45__cpo4cendE,(_ZN41_INTERNAL_bc231de6_4_k_cu_5f088740_2343194cuda3std6ranges3__45__cpo4cendE - _ZN41_INTERNAL_bc231de6_4_k_cu_5f088740_2343194cuda3std3__45__cpo4cendE)
_ZN41_INTERNAL_bc231de6_4_k_cu_5f088740_2343194cuda3std3__45__cpo4cendE:
	.zero		1
	.type		_ZN41_INTERNAL_bc231de6_4_k_cu_5f088740_2343194cuda3std6ranges3__45__cpo4cendE,@object
	.size		_ZN41_INTERNAL_bc231de6_4_k_cu_5f088740_2343194cuda3std6ranges3__45__cpo4cendE,(_ZN41_INTERNAL_bc231de6_4_k_cu_5f088740_2343194cuda3std3__420unreachable_sentinelE - _ZN41_INTERNAL_bc231de6_4_k_cu_5f088740_2343194cuda3std6ranges3__45__cpo4cendE)
_ZN41_INTERNAL_bc231de6_4_k_cu_5f088740_2343194cuda3std6ranges3__45__cpo4cendE:
	.zero		1
	.type		_ZN41_INTERNAL_bc231de6_4_k_cu_5f088740_2343194cuda3std3__420unreachable_sentinelE,@object
	.size		_ZN41_INTERNAL_bc231de6_4_k_cu_5f088740_2343194cuda3std3__420unreachable_sentinelE,(_ZN41_INTERNAL_bc231de6_4_k_cu_5f088740_2343194cuda3std6ranges3__45__cpo5ssizeE - _ZN41_INTERNAL_bc231de6_4_k_cu_5f088740_2343194cuda3std3__420unreachable_sentinelE)
_ZN41_INTERNAL_bc231de6_4_k_cu_5f088740_2343194cuda3std3__420unreachable_sentinelE:
	.zero		1
	.type		_ZN41_INTERNAL_bc231de6_4_k_cu_5f088740_2343194cuda3std6ranges3__45__cpo5ssizeE,@object
	.size		_ZN41_INTERNAL_bc231de6_4_k_cu_5f088740_2343194cuda3std6ranges3__45__cpo5ssizeE,(_ZN41_INTERNAL_bc231de6_4_k_cu_5f088740_2343196thrust24THRUST_300001_SM_1000_NS12placeholders3_10E - _ZN41_INTERNAL_bc231de6_4_k_cu_5f088740_2343194cuda3std6ranges3__45__cpo5ssizeE)
_ZN41_INTERNAL_bc231de6_4_k_cu_5f088740_2343194cuda3std6ranges3__45__cpo5ssizeE:
	.zero		1
	.type		_ZN41_INTERNAL_bc231de6_4_k_cu_5f088740_2343196thrust24THRUST_300001_SM_1000_NS12placeholders3_10E,@object
	.size		_ZN41_INTERNAL_bc231de6_4_k_cu_5f088740_2343196thrust24THRUST_300001_SM_1000_NS12placeholders3_10E,(_ZN41_INTERNAL_bc231de6_4_k_cu_5f088740_2343194cuda3std3__45__cpo5crendE - _ZN41_INTERNAL_bc231de6_4_k_cu_5f088740_2343196thrust24THRUST_300001_SM_1000_NS12placeholders3_10E)
_ZN41_INTERNAL_bc231de6_4_k_cu_5f088740_2343196thrust24THRUST_300001_SM_1000_NS12placeholders3_10E:
	.zero		1
	.type		_ZN41_INTERNAL_bc231de6_4_k_cu_5f088740_2343194cuda3std3__45__cpo5crendE,@object
	.size		_ZN41_INTERNAL_bc231de6_4_k_cu_5f088740_2343194cuda3std3__45__cpo5crendE,(_ZN41_INTERNAL_bc231de6_4_k_cu_5f088740_2343194cuda3std6ranges3__45__cpo4prevE - _ZN41_INTERNAL_bc231de6_4_k_cu_5f088740_2343194cuda3std3__45__cpo5crendE)
_ZN41_INTERNAL_bc231de6_4_k_cu_5f088740_2343194cuda3std3__45__cpo5crendE:
	.zero		1
	.type		_ZN41_INTERNAL_bc231de6_4_k_cu_5f088740_2343194cuda3std6ranges3__45__cpo4prevE,@object
	.size		_ZN41_INTERNAL_bc231de6_4_k_cu_5f088740_2343194cuda3std6ranges3__45__cpo4prevE,(_ZN41_INTERNAL_bc231de6_4_k_cu_5f088740_2343194cuda3std6ranges3__45__cpo9iter_moveE - _ZN41_INTERNAL_bc231de6_4_k_cu_5f088740_2343194cuda3std6ranges3__45__cpo4prevE)
_ZN41_INTERNAL_bc231de6_4_k_cu_5f088740_2343194cuda3std6ranges3__45__cpo4prevE:
	.zero		1
	.type		_ZN41_INTERNAL_bc231de6_4_k_cu_5f088740_2343194cuda3std6ranges3__45__cpo9iter_moveE,@object
	.size		_ZN41_INTERNAL_bc231de6_4_k_cu_5f088740_2343194cuda3std6ranges3__45__cpo9iter_moveE,(_ZN41_INTERNAL_bc231de6_4_k_cu_5f088740_2343196thrust24THRUST_300001_SM_1000_NS12placeholders2_2E - _ZN41_INTERNAL_bc231de6_4_k_cu_5f088740_2343194cuda3std6ranges3__45__cpo9iter_moveE)
_ZN41_INTERNAL_bc231de6_4_k_cu_5f088740_2343194cuda3std6ranges3__45__cpo9iter_moveE:
	.zero		1
	.type		_ZN41_INTERNAL_bc231de6_4_k_cu_5f088740_2343196thrust24THRUST_300001_SM_1000_NS12placeholders2_2E,@object
	.size		_ZN41_INTERNAL_bc231de6_4_k_cu_5f088740_2343196thrust24THRUST_300001_SM_1000_NS12placeholders2_2E,(_ZN41_INTERNAL_bc231de6_4_k_cu_5f088740_2343196thrust24THRUST_300001_SM_1000_NS12placeholders2_4E - _ZN41_INTERNAL_bc231de6_4_k_cu_5f088740_2343196thrust24THRUST_300001_SM_1000_NS12placeholders2_2E)
_ZN41_INTERNAL_bc231de6_4_k_cu_5f088740_2343196thrust24THRUST_300001_SM_1000_NS12placeholders2_2E:
	.zero		1
	.type		_ZN41_INTERNAL_bc231de6_4_k_cu_5f088740_2343196thrust24THRUST_300001_SM_1000_NS12placeholders2_4E,@object
	.size		_ZN41_INTERNAL_bc231de6_4_k_cu_5f088740_2343196thrust24THRUST_300001_SM_1000_NS12placeholders2_4E,(_ZN41_INTERNAL_bc231de6_4_k_cu_5f088740_2343194cuda3std3__45__cpo3endE - _ZN41_INTERNAL_bc231de6_4_k_cu_5f088740_2343196thrust24THRUST_300001_SM_1000_NS12placeholders2_4E)
_ZN41_INTERNAL_bc231de6_4_k_cu_5f088740_2343196thrust24THRUST_300001_SM_1000_NS12placeholders2_4E:
	.zero		1
	.type		_ZN41_INTERNAL_bc231de6_4_k_cu_5f088740_2343194cuda3std3__45__cpo3endE,@object
	.size		_ZN41_INTERNAL_bc231de6_4_k_cu_5f088740_2343194cuda3std3__45__cpo3endE,(_ZN41_INTERNAL_bc231de6_4_k_cu_5f088740_2343194cuda3std6ranges3__45__cpo3endE - _ZN41_INTERNAL_bc231de6_4_k_cu_5f088740_2343194cuda3std3__45__cpo3endE)
_ZN41_INTERNAL_bc231de6_4_k_cu_5f088740_2343194cuda3std3__45__cpo3endE:
	.zero		1
	.type		_ZN41_INTERNAL_bc231de6_4_k_cu_5f088740_2343194cuda3std6ranges3__45__cpo3endE,@object
	.size		_ZN41_INTERNAL_bc231de6_4_k_cu_5f088740_2343194cuda3std6ranges3__45__cpo3endE,(_ZN41_INTERNAL_bc231de6_4_k_cu_5f088740_2343194cuda3std3__419piecewise_constructE - _ZN41_INTERNAL_bc231de6_4_k_cu_5f088740_2343194cuda3std6ranges3__45__cpo3endE)
_ZN41_INTERNAL_bc231de6_4_k_cu_5f088740_2343194cuda3std6ranges3__45__cpo3endE:
	.zero		1
	.type		_ZN41_INTERNAL_bc231de6_4_k_cu_5f088740_2343194cuda3std3__419piecewise_constructE,@object
	.size		_ZN41_INTERNAL_bc231de6_4_k_cu_5f088740_2343194cuda3std3__419piecewise_constructE,(_ZN41_INTERNAL_bc231de6_4_k_cu_5f088740_2343194cuda3std6ranges3__45__cpo5cdataE - _ZN41_INTERNAL_bc231de6_4_k_cu_5f088740_2343194cuda3std3__419piecewise_constructE)
_ZN41_INTERNAL_bc231de6_4_k_cu_5f088740_2343194cuda3std3__419piecewise_constructE:
	.zero		1
	.type		_ZN41_INTERNAL_bc231de6_4_k_cu_5f088740_2343194cuda3std6ranges3__45__cpo5cdataE,@object
	.size		_ZN41_INTERNAL_bc231de6_4_k_cu_5f088740_2343194cuda3std6ranges3__45__cpo5cdataE,(_ZN41_INTERNAL_bc231de6_4_k_cu_5f088740_2343196thrust24THRUST_300001_SM_1000_NS12placeholders2_8E - _ZN41_INTERNAL_bc231de6_4_k_cu_5f088740_2343194cuda3std6ranges3__45__cpo5cdataE)
_ZN41_INTERNAL_bc231de6_4_k_cu_5f088740_2343194cuda3std6ranges3__45__cpo5cdataE:
	.zero		1
	.type		_ZN41_INTERNAL_bc231de6_4_k_cu_5f088740_2343196thrust24THRUST_300001_SM_1000_NS12placeholders2_8E,@object
	.size		_ZN41_INTERNAL_bc231de6_4_k_cu_5f088740_2343196thrust24THRUST_300001_SM_1000_NS12placeholders2_8E,(_ZN41_INTERNAL_bc231de6_4_k_cu_5f088740_2343194cuda3std3__45__cpo4rendE - _ZN41_INTERNAL_bc231de6_4_k_cu_5f088740_2343196thrust24THRUST_300001_SM_1000_NS12placeholders2_8E)
_ZN41_INTERNAL_bc231de6_4_k_cu_5f088740_2343196thrust24THRUST_300001_SM_1000_NS12placeholders2_8E:
	.zero		1
	.type		_ZN41_INTERNAL_bc231de6_4_k_cu_5f088740_2343194cuda3std3__45__cpo4rendE,@object
	.size		_ZN41_INTERNAL_bc231de6_4_k_cu_5f088740_2343194cuda3std3__45__cpo4rendE,(_ZN41_INTERNAL_bc231de6_4_k_cu_5f088740_2343194cuda3std6ranges3__45__cpo9iter_swapE - _ZN41_INTERNAL_bc231de6_4_k_cu_5f088740_2343194cuda3std3__45__cpo4rendE)
_ZN41_INTERNAL_bc231de6_4_k_cu_5f088740_2343194cuda3std3__45__cpo4rendE:
	.zero		1
	.type		_ZN41_INTERNAL_bc231de6_4_k_cu_5f088740_2343194cuda3std6ranges3__45__cpo9iter_swapE,@object
	.size		_ZN41_INTERNAL_bc231de6_4_k_cu_5f088740_2343194cuda3std6ranges3__45__cpo9iter_swapE,(_ZN41_INTERNAL_bc231de6_4_k_cu_5f088740_2343194cuda3std3__48unexpectE - _ZN41_INTERNAL_bc231de6_4_k_cu_5f088740_2343194cuda3std6ranges3__45__cpo9iter_swapE)
_ZN41_INTERNAL_bc231de6_4_k_cu_5f088740_2343194cuda3std6ranges3__45__cpo9iter_swapE:
	.zero		1
	.type		_ZN41_INTERNAL_bc231de6_4_k_cu_5f088740_2343194cuda3std3__48unexpectE,@object
	.size		_ZN41_INTERNAL_bc231de6_4_k_cu_5f088740_2343194cuda3std3__48unexpectE,(_ZN41_INTERNAL_bc231de6_4_k_cu_5f088740_2343196thrust24THRUST_300001_SM_1000_NS6system6detail10sequential3seqE - _ZN41_INTERNAL_bc231de6_4_k_cu_5f088740_2343194cuda3std3__48unexpectE)
_ZN41_INTERNAL_bc231de6_4_k_cu_5f088740_2343194cuda3std3__48unexpectE:
	.zero		1
	.type		_ZN41_INTERNAL_bc231de6_4_k_cu_5f088740_2343196thrust24THRUST_300001_SM_1000_NS6system6detail10sequential3seqE,@object
	.size		_ZN41_INTERNAL_bc231de6_4_k_cu_5f088740_2343196thrust24THRUST_300001_SM_1000_NS6system6detail10sequential3seqE,(.L_29 - _ZN41_INTERNAL_bc231de6_4_k_cu_5f088740_2343196thrust24THRUST_300001_SM_1000_NS6system6detail10sequential3seqE)
_ZN41_INTERNAL_bc231de6_4_k_cu_5f088740_2343196thrust24THRUST_300001_SM_1000_NS6system6detail10sequential3seqE:
	.zero		1
.L_29:


//--------------------- .nv.constant0._ZN3cub18CUB_300001_SM_10006detail11EmptyKernelIvEEvv --------------------------
	.section	.nv.constant0._ZN3cub18CUB_300001_SM_10006detail11EmptyKernelIvEEvv,"a",@progbits
	.sectionflags	@""
	.align	4
.nv.constant0._ZN3cub18CUB_300001_SM_10006detail11EmptyKernelIvEEvv:
	.zero		896


//--------------------- SYMBOLS --------------------------

	.type		.nv.reservedSmem.offset0,@object
	.size		.nv.reservedSmem.offset0,0x4
